//
// Generated by NVIDIA NVVM Compiler
//
// Compiler Build ID: CL-36424714
// Cuda compilation tools, release 13.0, V13.0.88
// Based on NVVM 20.0.0
//

.version 9.0
.target sm_100
.address_size 64

	// .globl	_Z20matrixAdditionKernelPfS_S_jj

.visible .entry _Z20matrixAdditionKernelPfS_S_jj(
	.param .u64 .ptr .align 1 _Z20matrixAdditionKernelPfS_S_jj_param_0,
	.param .u64 .ptr .align 1 _Z20matrixAdditionKernelPfS_S_jj_param_1,
	.param .u64 .ptr .align 1 _Z20matrixAdditionKernelPfS_S_jj_param_2,
	.param .u32 _Z20matrixAdditionKernelPfS_S_jj_param_3,
	.param .u32 _Z20matrixAdditionKernelPfS_S_jj_param_4
)
{


	ret;

}


// ===== COMPILED SASS (sm_100) =====

	.target	sm_100

	.elftype	@"ET_EXEC"


//--------------------- .note.nv.tkinfo           --------------------------
	.section	.note.nv.tkinfo,"",@"SHT_NOTE"
	.sectionflags	@"SHF_NOTE_NV_TKINFO"
	.tkinfo
        /*0018*/ 	.word	0x00000002
        /*0030*/ 	.string	""
        /*0030*/ 	.string	"ptxas"
        /*0030*/ 	.string	"Cuda compilation tools, release 13.0, V13.0.88"
        /*0030*/ 	.string	"Build cuda_13.0.r13.0/compiler.36424714_0"
        /*0030*/ 	.string	"-arch sm_100 -m 64 "



//--------------------- .note.nv.cuinfo           --------------------------
	.section	.note.nv.cuinfo,"",@"SHT_NOTE"
	.sectionflags	@"SHF_NOTE_NV_CUINFO"
        /*0018*/ 	.short	0x0002
        /*001a*/ 	.short	0x0064
        /*001c*/ 	.short	0x0082
	.zero		2


//--------------------- .nv.info                  --------------------------
	.section	.nv.info,"",@"SHT_CUDA_INFO"
	.align	4


	//----- nvinfo : EIATTR_REGCOUNT
	.align		4
        /*0000*/ 	.byte	0x04, 0x2f
        /*0002*/ 	.short	(.L_1 - .L_0)
	.align		4
.L_0:
        /*0004*/ 	.word	index@(_Z20matrixAdditionKernelPfS_S_jj)
        /*0008*/ 	.word	0x00000004


	//----- nvinfo : EIATTR_FRAME_SIZE
	.align		4
.L_1:
        /*000c*/ 	.byte	0x04, 0x11
        /*000e*/ 	.short	(.L_3 - .L_2)
	.align		4
.L_2:
        /*0010*/ 	.word	index@(_Z20matrixAdditionKernelPfS_S_jj)
        /*0014*/ 	.word	0x00000000


	//----- nvinfo : EIATTR_MIN_STACK_SIZE
	.align		4
.L_3:
        /*0018*/ 	.byte	0x04, 0x12
        /*001a*/ 	.short	(.L_5 - .L_4)
	.align		4
.L_4:
        /*001c*/ 	.word	index@(_Z20matrixAdditionKernelPfS_S_jj)
        /*0020*/ 	.word	0x00000000
.L_5:


//--------------------- .nv.compat                --------------------------
	.section	.nv.compat,"",@"SHT_CUDA_COMPAT_INFO"
	.align	4
        /*0000*/ 	.byte	0x02, 0x09, 0x00, 0x00, 0x02, 0x02, 0x01, 0x00, 0x02, 0x05, 0x05, 0x00, 0x03, 0x07, 0x01, 0x01
        /*0010*/ 	.byte	0x02, 0x03, 0x00, 0x00, 0x02, 0x06, 0x01, 0x00, 0x04, 0x0b, 0x08, 0x00, 0x09, 0x00, 0x00, 0x00
        /*0020*/ 	.byte	0x00, 0x00, 0x00, 0x00


//--------------------- .nv.info._Z20matrixAdditionKernelPfS_S_jj --------------------------
	.section	.nv.info._Z20matrixAdditionKernelPfS_S_jj,"",@"SHT_CUDA_INFO"
	.sectionflags	@""
	.align	4


	//----- nvinfo : EIATTR_CUDA_API_VERSION
	.align		4
        /*0000*/ 	.byte	0x04, 0x37
        /*0002*/ 	.short	(.L_7 - .L_6)
.L_6:
        /*0004*/ 	.word	0x00000082


	//----- nvinfo : EIATTR_KPARAM_INFO
	.align		4
.L_7:
        /*0008*/ 	.byte	0x04, 0x17
        /*000a*/ 	.short	(.L_9 - .L_8)
.L_8:
        /*000c*/ 	.word	0x00000000
        /*0010*/ 	.short	0x0004
        /*0012*/ 	.short	0x001c
        /*0014*/ 	.byte	0x00, 0xf0, 0x11, 0x00


	//----- nvinfo : EIATTR_KPARAM_INFO
	.align		4
.L_9:
        /*0018*/ 	.byte	0x04, 0x17
        /*001a*/ 	.short	(.L_11 - .L_10)
.L_10:
        /*001c*/ 	.word	0x00000000
        /*0020*/ 	.short	0x0003
        /*0022*/ 	.short	0x0018
        /*0024*/ 	.byte	0x00, 0xf0, 0x11, 0x00


	//----- nvinfo : EIATTR_KPARAM_INFO
	.align		4
.L_11:
        /*0028*/ 	.byte	0x04, 0x17
        /*002a*/ 	.short	(.L_13 - .L_12)
.L_12:
        /*002c*/ 	.word	0x00000000
        /*0030*/ 	.short	0x0002
        /*0032*/ 	.short	0x0010
        /*0034*/ 	.byte	0x00, 0xf5, 0x21, 0x00


	//----- nvinfo : EIATTR_KPARAM_INFO
	.align		4
.L_13:
        /*0038*/ 	.byte	0x04, 0x17
        /*003a*/ 	.short	(.L_15 - .L_14)
.L_14:
        /*003c*/ 	.word	0x00000000
        /*0040*/ 	.short	0x0001
        /*0042*/ 	.short	0x0008
        /*0044*/ 	.byte	0x00, 0xf5, 0x21, 0x00


	//----- nvinfo : EIATTR_KPARAM_INFO
	.align		4
.L_15:
        /*0048*/ 	.byte	0x04, 0x17
        /*004a*/ 	.short	(.L_17 - .L_16)
.L_16:
        /*004c*/ 	.word	0x00000000
        /*0050*/ 	.short	0x0000
        /*0052*/ 	.short	0x0000
        /*0054*/ 	.byte	0x00, 0xf5, 0x21, 0x00


	//----- nvinfo : EIATTR_SPARSE_MMA_MASK
	.align		4
.L_17:
        /*0058*/ 	.byte	0x03, 0x50
        /*005a*/ 	.short	0x0000


	//----- nvinfo : EIATTR_MAXREG_COUNT
	.align		4
        /*005c*/ 	.byte	0x03, 0x1b
        /*005e*/ 	.short	0x00ff


	//----- nvinfo : EIATTR_MERCURY_ISA_VERSION
	.align		4
        /*0060*/ 	.byte	0x03, 0x5f
        /*0062*/ 	.short	0x0101


	//----- nvinfo : EIATTR_VRC_CTA_INIT_COUNT
	.align		4
        /*0064*/ 	.byte	0x02, 0x4a
	.zero		1
	.zero		1


	//----- nvinfo : EIATTR_EXIT_INSTR_OFFSETS
	.align		4
        /*0068*/ 	.byte	0x04, 0x1c
        /*006a*/ 	.short	(.L_19 - .L_18)


	//   ....[0]....
.L_18:
        /*006c*/ 	.word	0x00000010


	//----- nvinfo : EIATTR_CBANK_PARAM_SIZE
	.align		4
.L_19:
        /*0070*/ 	.byte	0x03, 0x19
        /*0072*/ 	.short	0x0020


	//----- nvinfo : EIATTR_PARAM_CBANK
	.align		4
        /*0074*/ 	.byte	0x04, 0x0a
        /*0076*/ 	.short	(.L_21 - .L_20)
	.align		4
.L_20:
        /*0078*/ 	.word	index@(.nv.constant0._Z20matrixAdditionKernelPfS_S_jj)
        /*007c*/ 	.short	0x0380
        /*007e*/ 	.short	0x0020


	//----- nvinfo : EIATTR_SW_WAR
	.align		4
.L_21:
        /*0080*/ 	.byte	0x04, 0x36
        /*0082*/ 	.short	(.L_23 - .L_22)
.L_22:
        /*0084*/ 	.word	0x00000008
.L_23:


//--------------------- .nv.callgraph             --------------------------
	.section	.nv.callgraph,"",@"SHT_CUDA_CALLGRAPH"
	.align	4
	.sectionentsize	8
	.align		4
        /*0000*/ 	.word	0x00000000
	.align		4
        /*0004*/ 	.word	0xffffffff
	.align		4
        /*0008*/ 	.word	0x00000000
	.align		4
        /*000c*/ 	.word	0xfffffffe
	.align		4
        /*0010*/ 	.word	0x00000000
	.align		4
        /*0014*/ 	.word	0xfffffffd
	.align		4
        /*0018*/ 	.word	0x00000000
	.align		4
        /*001c*/ 	.word	0xfffffffc


//--------------------- .text._Z20matrixAdditionKernelPfS_S_jj --------------------------
	.section	.text._Z20matrixAdditionKernelPfS_S_jj,"ax",@progbits
	.align	128
        .global         _Z20matrixAdditionKernelPfS_S_jj
        .type           _Z20matrixAdditionKernelPfS_S_jj,@function
        .size           _Z20matrixAdditionKernelPfS_S_jj,(.L_x_1 - _Z20matrixAdditionKernelPfS_S_jj)
        .other          _Z20matrixAdditionKernelPfS_S_jj,@"STO_CUDA_ENTRY STV_DEFAULT"
_Z20matrixAdditionKernelPfS_S_jj:
.text._Z20matrixAdditionKernelPfS_S_jj:
[----:B------:R-:W-:Y:S01]  /*0000*/  LDC R1, c[0x0][0x37c] ;  /* 0x0000df00ff017b82 */ /* 0x000fe20000000800 */
[----:B------:R-:W-:Y:S05]  /*0010*/  EXIT ;  /* 0x000000000000794d */ /* 0x000fea0003800000 */
.L_x_0:
[----:B------:R-:W-:-:S00]  /*0020*/  BRA `(.L_x_0) ;  /* 0xfffffffc00fc7947 */ /* 0x000fc0000383ffff */
[----:B------:R-:W-:-:S00]  /*0030*/  NOP ;  /* 0x0000000000007918 */ /* 0x000fc00000000000 */
        /* <DEDUP_REMOVED lines=12> */
.L_x_1:


//--------------------- .nv.shared.reserved.0     --------------------------
	.section	.nv.shared.reserved.0,"aw",@nobits
	.weak		__nv_reservedSMEM_offset_0_alias
	.size		__nv_reservedSMEM_offset_0_alias, 0, 64
	.other		__nv_reservedSMEM_offset_0_alias,@"STO_CUDA_RESERVED_SHARED STV_DEFAULT"
__nv_reservedSMEM_offset_0_alias:
	.zero		0
	.zero		64


//--------------------- .nv.constant0._Z20matrixAdditionKernelPfS_S_jj --------------------------
	.section	.nv.constant0._Z20matrixAdditionKernelPfS_S_jj,"a",@progbits
	.sectionflags	@""
	.align	4
.nv.constant0._Z20matrixAdditionKernelPfS_S_jj:
	.zero		928


//--------------------- SYMBOLS --------------------------

	.type		.nv.reservedSmem.offset0,@object
	.size		.nv.reservedSmem.offset0,0x4
